//
// Generated by NVIDIA NVVM Compiler
//
// Compiler Build ID: CL-36424714
// Cuda compilation tools, release 13.0, V13.0.88
// Based on NVVM 20.0.0
//

.version 9.0
.target sm_100
.address_size 64

	// .globl	_Z50histo_private_shared_memory_coarsening_interleavedPcjPj
// _ZZ50histo_private_shared_memory_coarsening_interleavedPcjPjE7histo_s has been demoted

.visible .entry _Z50histo_private_shared_memory_coarsening_interleavedPcjPj(
	.param .u64 .ptr .align 1 _Z50histo_private_shared_memory_coarsening_interleavedPcjPj_param_0,
	.param .u32 _Z50histo_private_shared_memory_coarsening_interleavedPcjPj_param_1,
	.param .u64 .ptr .align 1 _Z50histo_private_shared_memory_coarsening_interleavedPcjPj_param_2
)
{
	.reg .pred 	%p<9>;
	.reg .b16 	%rs<4>;
	.reg .b32 	%r<40>;
	.reg .b64 	%rd<13>;
	// demoted variable
	.shared .align 4 .b8 _ZZ50histo_private_shared_memory_coarsening_interleavedPcjPjE7histo_s[28];
	ld.param.u64 	%rd6, [_Z50histo_private_shared_memory_coarsening_interleavedPcjPj_param_0];
	ld.param.u32 	%r21, [_Z50histo_private_shared_memory_coarsening_interleavedPcjPj_param_1];
	ld.param.u64 	%rd7, [_Z50histo_private_shared_memory_coarsening_interleavedPcjPj_param_2];
	mov.u32 	%r39, %tid.x;
	setp.gt.u32 	%p1, %r39, 6;
	@%p1 bra 	$L__BB0_3;
	mov.u32 	%r2, %ntid.x;
	shl.b32 	%r22, %r39, 2;
	mov.u32 	%r23, _ZZ50histo_private_shared_memory_coarsening_interleavedPcjPjE7histo_s;
	add.s32 	%r35, %r23, %r22;
	shl.b32 	%r4, %r2, 2;
	mov.u32 	%r36, %r39;
$L__BB0_2:
	mov.b32 	%r24, 0;
	st.shared.u32 	[%r35], %r24;
	add.s32 	%r36, %r36, %r2;
	add.s32 	%r35, %r35, %r4;
	setp.lt.u32 	%p2, %r36, 7;
	@%p2 bra 	$L__BB0_2;
$L__BB0_3:
	bar.sync 	0;
	mov.u32 	%r25, %ctaid.x;
	mov.u32 	%r9, %ntid.x;
	mad.lo.s32 	%r37, %r25, %r9, %r39;
	setp.ge.u32 	%p3, %r37, %r21;
	@%p3 bra 	$L__BB0_8;
	mov.u32 	%r26, %nctaid.x;
	mul.lo.s32 	%r11, %r9, %r26;
	cvta.to.global.u64 	%rd1, %rd6;
$L__BB0_5:
	cvt.u64.u32 	%rd8, %r37;
	add.s64 	%rd9, %rd1, %rd8;
	ld.global.u8 	%rs2, [%rd9];
	add.s16 	%rs1, %rs2, -97;
	and.b16  	%rs3, %rs1, 255;
	setp.gt.u16 	%p4, %rs3, 25;
	@%p4 bra 	$L__BB0_7;
	cvt.u32.u16 	%r27, %rs1;
	and.b32  	%r28, %r27, 252;
	mov.u32 	%r29, _ZZ50histo_private_shared_memory_coarsening_interleavedPcjPjE7histo_s;
	add.s32 	%r30, %r29, %r28;
	atom.shared.add.u32 	%r31, [%r30], 1;
$L__BB0_7:
	add.s32 	%r37, %r37, %r11;
	setp.lt.u32 	%p5, %r37, %r21;
	@%p5 bra 	$L__BB0_5;
$L__BB0_8:
	setp.gt.u32 	%p6, %r39, 6;
	bar.sync 	0;
	@%p6 bra 	$L__BB0_13;
	mul.wide.u32 	%rd10, %r39, 4;
	cvta.to.global.u64 	%rd11, %rd7;
	add.s64 	%rd12, %rd11, %rd10;
	mul.wide.u32 	%rd3, %r9, 4;
	shl.b32 	%r32, %r39, 2;
	mov.u32 	%r33, _ZZ50histo_private_shared_memory_coarsening_interleavedPcjPjE7histo_s;
	add.s32 	%r38, %r33, %r32;
	shl.b32 	%r15, %r9, 2;
$L__BB0_10:
	ld.shared.u32 	%r18, [%r38];
	setp.eq.s32 	%p7, %r18, 0;
	@%p7 bra 	$L__BB0_12;
	atom.global.add.u32 	%r34, [%rd12], %r18;
$L__BB0_12:
	add.s32 	%r39, %r39, %r9;
	add.s64 	%rd12, %rd12, %rd3;
	add.s32 	%r38, %r38, %r15;
	setp.lt.u32 	%p8, %r39, 7;
	@%p8 bra 	$L__BB0_10;
$L__BB0_13:
	ret;

}


// ===== COMPILED SASS (sm_100) =====

	.target	sm_100

	.elftype	@"ET_EXEC"


//--------------------- .note.nv.tkinfo           --------------------------
	.section	.note.nv.tkinfo,"",@"SHT_NOTE"
	.sectionflags	@"SHF_NOTE_NV_TKINFO"
	.tkinfo
        /*0018*/ 	.word	0x00000002
        /*0030*/ 	.string	""
        /*0030*/ 	.string	"ptxas"
        /*0030*/ 	.string	"Cuda compilation tools, release 13.0, V13.0.88"
        /*0030*/ 	.string	"Build cuda_13.0.r13.0/compiler.36424714_0"
        /*0030*/ 	.string	"-arch sm_100 -m 64 "



//--------------------- .note.nv.cuinfo           --------------------------
	.section	.note.nv.cuinfo,"",@"SHT_NOTE"
	.sectionflags	@"SHF_NOTE_NV_CUINFO"
        /*0018*/ 	.short	0x0002
        /*001a*/ 	.short	0x0064
        /*001c*/ 	.short	0x0082
	.zero		2


//--------------------- .nv.info                  --------------------------
	.section	.nv.info,"",@"SHT_CUDA_INFO"
	.align	4


	//----- nvinfo : EIATTR_REGCOUNT
	.align		4
        /*0000*/ 	.byte	0x04, 0x2f
        /*0002*/ 	.short	(.L_1 - .L_0)
	.align		4
.L_0:
        /*0004*/ 	.word	index@(_Z50histo_private_shared_memory_coarsening_interleavedPcjPj)
        /*0008*/ 	.word	0x0000000b


	//----- nvinfo : EIATTR_FRAME_SIZE
	.align		4
.L_1:
        /*000c*/ 	.byte	0x04, 0x11
        /*000e*/ 	.short	(.L_3 - .L_2)
	.align		4
.L_2:
        /*0010*/ 	.word	index@(_Z50histo_private_shared_memory_coarsening_interleavedPcjPj)
        /*0014*/ 	.word	0x00000000


	//----- nvinfo : EIATTR_MIN_STACK_SIZE
	.align		4
.L_3:
        /*0018*/ 	.byte	0x04, 0x12
        /*001a*/ 	.short	(.L_5 - .L_4)
	.align		4
.L_4:
        /*001c*/ 	.word	index@(_Z50histo_private_shared_memory_coarsening_interleavedPcjPj)
        /*0020*/ 	.word	0x00000000
.L_5:


//--------------------- .nv.compat                --------------------------
	.section	.nv.compat,"",@"SHT_CUDA_COMPAT_INFO"
	.align	4
        /*0000*/ 	.byte	0x02, 0x09, 0x00, 0x00, 0x02, 0x02, 0x01, 0x00, 0x02, 0x05, 0x05, 0x00, 0x03, 0x07, 0x01, 0x01
        /*0010*/ 	.byte	0x02, 0x03, 0x00, 0x00, 0x02, 0x06, 0x01, 0x00, 0x04, 0x0b, 0x08, 0x00, 0x09, 0x00, 0x00, 0x00
        /*0020*/ 	.byte	0x00, 0x00, 0x00, 0x00


//--------------------- .nv.info._Z50histo_private_shared_memory_coarsening_interleavedPcjPj --------------------------
	.section	.nv.info._Z50histo_private_shared_memory_coarsening_interleavedPcjPj,"",@"SHT_CUDA_INFO"
	.sectionflags	@""
	.align	4


	//----- nvinfo : EIATTR_CUDA_API_VERSION
	.align		4
        /*0000*/ 	.byte	0x04, 0x37
        /*0002*/ 	.short	(.L_7 - .L_6)
.L_6:
        /*0004*/ 	.word	0x00000082


	//----- nvinfo : EIATTR_KPARAM_INFO
	.align		4
.L_7:
        /*0008*/ 	.byte	0x04, 0x17
        /*000a*/ 	.short	(.L_9 - .L_8)
.L_8:
        /*000c*/ 	.word	0x00000000
        /*0010*/ 	.short	0x0002
        /*0012*/ 	.short	0x0010
        /*0014*/ 	.byte	0x00, 0xf5, 0x21, 0x00


	//----- nvinfo : EIATTR_KPARAM_INFO
	.align		4
.L_9:
        /*0018*/ 	.byte	0x04, 0x17
        /*001a*/ 	.short	(.L_11 - .L_10)
.L_10:
        /*001c*/ 	.word	0x00000000
        /*0020*/ 	.short	0x0001
        /*0022*/ 	.short	0x0008
        /*0024*/ 	.byte	0x00, 0xf0, 0x11, 0x00


	//----- nvinfo : EIATTR_KPARAM_INFO
	.align		4
.L_11:
        /*0028*/ 	.byte	0x04, 0x17
        /*002a*/ 	.short	(.L_13 - .L_12)
.L_12:
        /*002c*/ 	.word	0x00000000
        /*0030*/ 	.short	0x0000
        /*0032*/ 	.short	0x0000
        /*0034*/ 	.byte	0x00, 0xf5, 0x21, 0x00


	//----- nvinfo : EIATTR_SPARSE_MMA_MASK
	.align		4
.L_13:
        /*0038*/ 	.byte	0x03, 0x50
        /*003a*/ 	.short	0x0000


	//----- nvinfo : EIATTR_MAXREG_COUNT
	.align		4
        /*003c*/ 	.byte	0x03, 0x1b
        /*003e*/ 	.short	0x00ff


	//----- nvinfo : EIATTR_NUM_BARRIERS
	.align		4
        /*0040*/ 	.byte	0x02, 0x4c
        /*0042*/ 	.byte	0x01
	.zero		1


	//----- nvinfo : EIATTR_MERCURY_ISA_VERSION
	.align		4
        /*0044*/ 	.byte	0x03, 0x5f
        /*0046*/ 	.short	0x0101


	//----- nvinfo : EIATTR_VRC_CTA_INIT_COUNT
	.align		4
        /*0048*/ 	.byte	0x02, 0x4a
	.zero		1
	.zero		1


	//----- nvinfo : EIATTR_EXIT_INSTR_OFFSETS
	.align		4
        /*004c*/ 	.byte	0x04, 0x1c
        /*004e*/ 	.short	(.L_15 - .L_14)


	//   ....[0]....
.L_14:
        /*0050*/ 	.word	0x00000320


	//   ....[1]....
        /*0054*/ 	.word	0x00000440


	//----- nvinfo : EIATTR_CRS_STACK_SIZE
	.align		4
.L_15:
        /*0058*/ 	.byte	0x04, 0x1e
        /*005a*/ 	.short	(.L_17 - .L_16)
.L_16:
        /*005c*/ 	.word	0x00000000


	//----- nvinfo : EIATTR_CBANK_PARAM_SIZE
	.align		4
.L_17:
        /*0060*/ 	.byte	0x03, 0x19
        /*0062*/ 	.short	0x0018


	//----- nvinfo : EIATTR_PARAM_CBANK
	.align		4
        /*0064*/ 	.byte	0x04, 0x0a
        /*0066*/ 	.short	(.L_19 - .L_18)
	.align		4
.L_18:
        /*0068*/ 	.word	index@(.nv.constant0._Z50histo_private_shared_memory_coarsening_interleavedPcjPj)
        /*006c*/ 	.short	0x0380
        /*006e*/ 	.short	0x0018


	//----- nvinfo : EIATTR_SW_WAR
	.align		4
.L_19:
        /*0070*/ 	.byte	0x04, 0x36
        /*0072*/ 	.short	(.L_21 - .L_20)
.L_20:
        /*0074*/ 	.word	0x00000008
.L_21:


//--------------------- .nv.callgraph             --------------------------
	.section	.nv.callgraph,"",@"SHT_CUDA_CALLGRAPH"
	.align	4
	.sectionentsize	8
	.align		4
        /*0000*/ 	.word	0x00000000
	.align		4
        /*0004*/ 	.word	0xffffffff
	.align		4
        /*0008*/ 	.word	0x00000000
	.align		4
        /*000c*/ 	.word	0xfffffffe
	.align		4
        /*0010*/ 	.word	0x00000000
	.align		4
        /*0014*/ 	.word	0xfffffffd
	.align		4
        /*0018*/ 	.word	0x00000000
	.align		4
        /*001c*/ 	.word	0xfffffffc


//--------------------- .text._Z50histo_private_shared_memory_coarsening_interleavedPcjPj --------------------------
	.section	.text._Z50histo_private_shared_memory_coarsening_interleavedPcjPj,"ax",@progbits
	.align	128
        .global         _Z50histo_private_shared_memory_coarsening_interleavedPcjPj
        .type           _Z50histo_private_shared_memory_coarsening_interleavedPcjPj,@function
        .size           _Z50histo_private_shared_memory_coarsening_interleavedPcjPj,(.L_x_12 - _Z50histo_private_shared_memory_coarsening_interleavedPcjPj)
        .other          _Z50histo_private_shared_memory_coarsening_interleavedPcjPj,@"STO_CUDA_ENTRY STV_DEFAULT"
_Z50histo_private_shared_memory_coarsening_interleavedPcjPj:
.text._Z50histo_private_shared_memory_coarsening_interleavedPcjPj:
[----:B------:R-:W-:Y:S01]  /*0000*/  LDC R1, c[0x0][0x37c] ;  /* 0x0000df00ff017b82 */ /* 0x000fe20000000800 */
[----:B------:R-:W0:Y:S01]  /*0010*/  S2R R5, SR_TID.X ;  /* 0x0000000000057919 */ /* 0x000e220000002100 */
[----:B------:R-:W-:Y:S01]  /*0020*/  BSSY.RECONVERGENT B0, `(.L_x_0) ;  /* 0x000000e000007945 */ /* 0x000fe20003800200 */
[----:B0-----:R-:W-:-:S13]  /*0030*/  ISETP.GT.U32.AND P0, PT, R5, 0x6, PT ;  /* 0x000000060500780c */ /* 0x001fda0003f04070 */
[----:B------:R-:W-:Y:S05]  /*0040*/  @P0 BRA `(.L_x_1) ;  /* 0x00000000002c0947 */ /* 0x000fea0003800000 */
[----:B------:R-:W0:Y:S01]  /*0050*/  S2UR UR5, SR_CgaCtaId ;  /* 0x00000000000579c3 */ /* 0x000e220000008800 */
[----:B------:R-:W-:Y:S01]  /*0060*/  UMOV UR4, 0x400 ;  /* 0x0000040000047882 */ /* 0x000fe20000000000 */
[----:B------:R-:W-:-:S06]  /*0070*/  IMAD.MOV.U32 R2, RZ, RZ, R5 ;  /* 0x000000ffff027224 */ /* 0x000fcc00078e0005 */
[----:B------:R-:W1:Y:S01]  /*0080*/  LDC R3, c[0x0][0x360] ;  /* 0x0000d800ff037b82 */ /* 0x000e620000000800 */
[----:B0-----:R-:W-:-:S06]  /*0090*/  ULEA UR4, UR5, UR4, 0x18 ;  /* 0x0000000405047291 */ /* 0x001fcc000f8ec0ff */
[----:B------:R-:W-:-:S07]  /*00a0*/  LEA R0, R5, UR4, 0x2 ;  /* 0x0000000405007c11 */ /* 0x000fce000f8e10ff */
.L_x_2:
[C---:B-1----:R-:W-:Y:S01]  /*00b0*/  IMAD.IADD R2, R3.reuse, 0x1, R2 ;  /* 0x0000000103027824 */ /* 0x042fe200078e0202 */
[----:B------:R0:W-:Y:S04]  /*00c0*/  STS [R0], RZ ;  /* 0x000000ff00007388 */ /* 0x0001e80000000800 */
[----:B------:R-:W-:Y:S01]  /*00d0*/  ISETP.GE.U32.AND P0, PT, R2, 0x7, PT ;  /* 0x000000070200780c */ /* 0x000fe20003f06070 */
[----:B0-----:R-:W-:-:S12]  /*00e0*/  IMAD R0, R3, 0x4, R0 ;  /* 0x0000000403007824 */ /* 0x001fd800078e0200 */
[----:B------:R-:W-:Y:S05]  /*00f0*/  @!P0 BRA `(.L_x_2) ;  /* 0xfffffffc00ec8947 */ /* 0x000fea000383ffff */
.L_x_1:
[----:B------:R-:W-:Y:S05]  /*0100*/  BSYNC.RECONVERGENT B0 ;  /* 0x0000000000007941 */ /* 0x000fea0003800200 */
.L_x_0:
[----:B------:R-:W0:Y:S01]  /*0110*/  S2UR UR4, SR_CTAID.X ;  /* 0x00000000000479c3 */ /* 0x000e220000002500 */
[----:B------:R-:W1:Y:S01]  /*0120*/  LDCU UR5, c[0x0][0x388] ;  /* 0x00007100ff0577ac */ /* 0x000e620008000800 */
[----:B------:R-:W-:Y:S01]  /*0130*/  BSSY.RECONVERGENT B0, `(.L_x_3) ;  /* 0x000001c000007945 */ /* 0x000fe20003800200 */
[----:B------:R-:W2:Y:S05]  /*0140*/  LDCU.64 UR6, c[0x0][0x358] ;  /* 0x00006b00ff0677ac */ /* 0x000eaa0008000a00 */
[----:B------:R-:W0:Y:S01]  /*0150*/  LDC R6, c[0x0][0x360] ;  /* 0x0000d800ff067b82 */ /* 0x000e220000000800 */
[----:B------:R-:W3:Y:S01]  /*0160*/  LDCU UR10, c[0x0][0x388] ;  /* 0x00007100ff0a77ac */ /* 0x000ee20008000800 */
[----:B------:R-:W4:Y:S01]  /*0170*/  LDCU.64 UR8, c[0x0][0x380] ;  /* 0x00007000ff0877ac */ /* 0x000f220008000a00 */
[----:B0-----:R-:W-:-:S05]  /*0180*/  IMAD R0, R6, UR4, R5 ;  /* 0x0000000406007c24 */ /* 0x001fca000f8e0205 */
[----:B------:R-:W-:Y:S01]  /*0190*/  BAR.SYNC.DEFER_BLOCKING 0x0 ;  /* 0x0000000000007b1d */ /* 0x000fe20000010000 */
[----:B-1----:R-:W-:-:S13]  /*01a0*/  ISETP.GE.U32.AND P0, PT, R0, UR5, PT ;  /* 0x0000000500007c0c */ /* 0x002fda000bf06070 */
[----:B--234-:R-:W-:Y:S05]  /*01b0*/  @P0 BRA `(.L_x_4) ;  /* 0x00000000004c0947 */ /* 0x01cfea0003800000 */
[----:B------:R-:W0:Y:S02]  /*01c0*/  LDCU UR4, c[0x0][0x370] ;  /* 0x00006e00ff0477ac */ /* 0x000e240008000800 */
[----:B0-----:R-:W-:-:S07]  /*01d0*/  IMAD R7, R6, UR4, RZ ;  /* 0x0000000406077c24 */ /* 0x001fce000f8e02ff */
.L_x_7:
[----:B0-----:R-:W-:-:S05]  /*01e0*/  IADD3 R2, P0, PT, R0, UR8, RZ ;  /* 0x0000000800027c10 */ /* 0x001fca000ff1e0ff */
[----:B------:R-:W-:-:S05]  /*01f0*/  IMAD.X R3, RZ, RZ, UR9, P0 ;  /* 0x00000009ff037e24 */ /* 0x000fca00080e06ff */
[----:B------:R-:W2:Y:S01]  /*0200*/  LDG.E.U8 R2, desc[UR6][R2.64] ;  /* 0x0000000602027981 */ /* 0x000ea2000c1e1100 */
[----:B------:R-:W-:Y:S01]  /*0210*/  IMAD.IADD R0, R7, 0x1, R0 ;  /* 0x0000000107007824 */ /* 0x000fe200078e0200 */
[----:B------:R-:W-:Y:S04]  /*0220*/  BSSY.RECONVERGENT B1, `(.L_x_5) ;  /* 0x000000b000017945 */ /* 0x000fe80003800200 */
[----:B------:R-:W-:Y:S01]  /*0230*/  ISETP.GE.U32.AND P1, PT, R0, UR10, PT ;  /* 0x0000000a00007c0c */ /* 0x000fe2000bf26070 */
[----:B--2---:R-:W-:-:S05]  /*0240*/  VIADD R8, R2, 0xffffff9f ;  /* 0xffffff9f02087836 */ /* 0x004fca0000000000 */
[----:B------:R-:W-:-:S04]  /*0250*/  LOP3.LUT R4, R8, 0xff, RZ, 0xc0, !PT ;  /* 0x000000ff08047812 */ /* 0x000fc800078ec0ff */
[----:B------:R-:W-:-:S13]  /*0260*/  ISETP.GT.U32.AND P0, PT, R4, 0x19, PT ;  /* 0x000000190400780c */ /* 0x000fda0003f04070 */
[----:B------:R-:W-:Y:S05]  /*0270*/  @P0 BRA `(.L_x_6) ;  /* 0x0000000000140947 */ /* 0x000fea0003800000 */
[----:B------:R-:W0:Y:S01]  /*0280*/  S2UR UR5, SR_CgaCtaId ;  /* 0x00000000000579c3 */ /* 0x000e220000008800 */
[----:B------:R-:W-:Y:S01]  /*0290*/  UMOV UR4, 0x400 ;  /* 0x0000040000047882 */ /* 0x000fe20000000000 */
[----:B------:R-:W-:Y:S01]  /*02a0*/  LOP3.LUT R2, R8, 0xfc, RZ, 0xc0, !PT ;  /* 0x000000fc08027812 */ /* 0x000fe200078ec0ff */
[----:B0-----:R-:W-:-:S09]  /*02b0*/  ULEA UR4, UR5, UR4, 0x18 ;  /* 0x0000000405047291 */ /* 0x001fd2000f8ec0ff */
[----:B------:R0:W-:Y:S03]  /*02c0*/  ATOMS.POPC.INC.32 RZ, [R2+UR4] ;  /* 0x0000000002ff7f8c */ /* 0x0001e6000d800004 */
.L_x_6:
[----:B------:R-:W-:Y:S05]  /*02d0*/  BSYNC.RECONVERGENT B1 ;  /* 0x0000000000017941 */ /* 0x000fea0003800200 */
.L_x_5:
[----:B------:R-:W-:Y:S05]  /*02e0*/  @!P1 BRA `(.L_x_7) ;  /* 0xfffffffc00bc9947 */ /* 0x000fea000383ffff */
.L_x_4:
[----:B------:R-:W-:Y:S05]  /*02f0*/  BSYNC.RECONVERGENT B0 ;  /* 0x0000000000007941 */ /* 0x000fea0003800200 */
.L_x_3:
[----:B------:R-:W-:Y:S01]  /*0300*/  BAR.SYNC.DEFER_BLOCKING 0x0 ;  /* 0x0000000000007b1d */ /* 0x000fe20000010000 */
[----:B------:R-:W-:-:S13]  /*0310*/  ISETP.GT.U32.AND P0, PT, R5, 0x6, PT ;  /* 0x000000060500780c */ /* 0x000fda0003f04070 */
[----:B------:R-:W-:Y:S05]  /*0320*/  @P0 EXIT ;  /* 0x000000000000094d */ /* 0x000fea0003800000 */
[----:B------:R-:W1:Y:S01]  /*0330*/  S2UR UR5, SR_CgaCtaId ;  /* 0x00000000000579c3 */ /* 0x000e620000008800 */
[----:B------:R-:W-:-:S07]  /*0340*/  UMOV UR4, 0x400 ;  /* 0x0000040000047882 */ /* 0x000fce0000000000 */
[----:B0-----:R-:W0:Y:S01]  /*0350*/  LDC.64 R2, c[0x0][0x390] ;  /* 0x0000e400ff027b82 */ /* 0x001e220000000a00 */
[----:B-1----:R-:W-:-:S06]  /*0360*/  ULEA UR4, UR5, UR4, 0x18 ;  /* 0x0000000405047291 */ /* 0x002fcc000f8ec0ff */
[C---:B------:R-:W-:Y:S01]  /*0370*/  LEA R0, R5.reuse, UR4, 0x2 ;  /* 0x0000000405007c11 */ /* 0x040fe2000f8e10ff */
[----:B0-----:R-:W-:-:S07]  /*0380*/  IMAD.WIDE.U32 R2, R5, 0x4, R2 ;  /* 0x0000000405027825 */ /* 0x001fce00078e0002 */
.L_x_10:
[----:B------:R-:W0:Y:S01]  /*0390*/  LDS R7, [R0] ;  /* 0x0000000000077984 */ /* 0x000e220000000800 */
[----:B------:R-:W-:Y:S01]  /*03a0*/  IMAD.IADD R5, R6, 0x1, R5 ;  /* 0x0000000106057824 */ /* 0x000fe200078e0205 */
[----:B------:R-:W-:Y:S04]  /*03b0*/  BSSY.RECONVERGENT B0, `(.L_x_8) ;  /* 0x0000005000007945 */ /* 0x000fe80003800200 */
[----:B------:R-:W-:Y:S02]  /*03c0*/  ISETP.GE.U32.AND P1, PT, R5, 0x7, PT ;  /* 0x000000070500780c */ /* 0x000fe40003f26070 */
[----:B0-----:R-:W-:-:S13]  /*03d0*/  ISETP.NE.AND P0, PT, R7, RZ, PT ;  /* 0x000000ff0700720c */ /* 0x001fda0003f05270 */
[----:B------:R-:W-:Y:S05]  /*03e0*/  @!P0 BRA `(.L_x_9) ;  /* 0x0000000000048947 */ /* 0x000fea0003800000 */
[----:B------:R0:W-:Y:S02]  /*03f0*/  REDG.E.ADD.STRONG.GPU desc[UR6][R2.64], R7 ;  /* 0x000000070200798e */ /* 0x0001e4000c12e106 */
.L_x_9:
[----:B------:R-:W-:Y:S05]  /*0400*/  BSYNC.RECONVERGENT B0 ;  /* 0x0000000000007941 */ /* 0x000fea0003800200 */
.L_x_8:
[C---:B------:R-:W-:Y:S02]  /*0410*/  IMAD R0, R6.reuse, 0x4, R0 ;  /* 0x0000000406007824 */ /* 0x040fe400078e0200 */
[----:B0-----:R-:W-:Y:S01]  /*0420*/  IMAD.WIDE.U32 R2, R6, 0x4, R2 ;  /* 0x0000000406027825 */ /* 0x001fe200078e0002 */
[----:B------:R-:W-:Y:S06]  /*0430*/  @!P1 BRA `(.L_x_10) ;  /* 0xfffffffc00d49947 */ /* 0x000fec000383ffff */
[----:B------:R-:W-:Y:S05]  /*0440*/  EXIT ;  /* 0x000000000000794d */ /* 0x000fea0003800000 */
.L_x_11:
[----:B------:R-:W-:-:S00]  /*0450*/  BRA `(.L_x_11) ;  /* 0xfffffffc00fc7947 */ /* 0x000fc0000383ffff */
[----:B------:R-:W-:-:S00]  /*0460*/  NOP ;  /* 0x0000000000007918 */ /* 0x000fc00000000000 */
        /* <DEDUP_REMOVED lines=9> */
.L_x_12:


//--------------------- .nv.shared._Z50histo_private_shared_memory_coarsening_interleavedPcjPj --------------------------
	.section	.nv.shared._Z50histo_private_shared_memory_coarsening_interleavedPcjPj,"aw",@nobits
	.sectionflags	@""
	.align	4
.nv.shared._Z50histo_private_shared_memory_coarsening_interleavedPcjPj:
	.zero		1052


//--------------------- .nv.shared.reserved.0     --------------------------
	.section	.nv.shared.reserved.0,"aw",@nobits
	.weak		__nv_reservedSMEM_offset_0_alias
	.size		__nv_reservedSMEM_offset_0_alias, 0, 64
	.other		__nv_reservedSMEM_offset_0_alias,@"STO_CUDA_RESERVED_SHARED STV_DEFAULT"
__nv_reservedSMEM_offset_0_alias:
	.zero		0
	.zero		64


//--------------------- .nv.constant0._Z50histo_private_shared_memory_coarsening_interleavedPcjPj --------------------------
	.section	.nv.constant0._Z50histo_private_shared_memory_coarsening_interleavedPcjPj,"a",@progbits
	.sectionflags	@""
	.align	4
.nv.constant0._Z50histo_private_shared_memory_coarsening_interleavedPcjPj:
	.zero		920


//--------------------- SYMBOLS --------------------------

	.type		.nv.reservedSmem.offset0,@object
	.size		.nv.reservedSmem.offset0,0x4
	.type		.nv.reservedSmem.cap,@object
	.size		.nv.reservedSmem.cap,0x4
